//
// Generated by NVIDIA NVVM Compiler
//
// Compiler Build ID: CL-36424714
// Cuda compilation tools, release 13.0, V13.0.88
// Based on NVVM 20.0.0
//

.version 9.0
.target sm_100
.address_size 64

	// .globl	_Z3addiPKfS0_Pf

.visible .entry _Z3addiPKfS0_Pf(
	.param .u32 _Z3addiPKfS0_Pf_param_0,
	.param .u64 .ptr .align 1 _Z3addiPKfS0_Pf_param_1,
	.param .u64 .ptr .align 1 _Z3addiPKfS0_Pf_param_2,
	.param .u64 .ptr .align 1 _Z3addiPKfS0_Pf_param_3
)
{
	.reg .pred 	%p<2>;
	.reg .b32 	%r<6>;
	.reg .b32 	%f<4>;
	.reg .b64 	%rd<11>;

	ld.param.u32 	%r2, [_Z3addiPKfS0_Pf_param_0];
	ld.param.u64 	%rd1, [_Z3addiPKfS0_Pf_param_1];
	ld.param.u64 	%rd2, [_Z3addiPKfS0_Pf_param_2];
	ld.param.u64 	%rd3, [_Z3addiPKfS0_Pf_param_3];
	mov.u32 	%r3, %ntid.x;
	mov.u32 	%r4, %ctaid.x;
	mov.u32 	%r5, %tid.x;
	mad.lo.s32 	%r1, %r3, %r4, %r5;
	setp.ge.s32 	%p1, %r1, %r2;
	@%p1 bra 	$L__BB0_2;
	cvta.to.global.u64 	%rd4, %rd1;
	cvta.to.global.u64 	%rd5, %rd2;
	cvta.to.global.u64 	%rd6, %rd3;
	mul.wide.s32 	%rd7, %r1, 4;
	add.s64 	%rd8, %rd4, %rd7;
	ld.global.f32 	%f1, [%rd8];
	add.s64 	%rd9, %rd5, %rd7;
	ld.global.f32 	%f2, [%rd9];
	add.f32 	%f3, %f1, %f2;
	add.s64 	%rd10, %rd6, %rd7;
	st.global.f32 	[%rd10], %f3;
$L__BB0_2:
	ret;

}


// ===== COMPILED SASS (sm_100) =====

	.target	sm_100

	.elftype	@"ET_EXEC"


//--------------------- .note.nv.tkinfo           --------------------------
	.section	.note.nv.tkinfo,"",@"SHT_NOTE"
	.sectionflags	@"SHF_NOTE_NV_TKINFO"
	.tkinfo
        /*0018*/ 	.word	0x00000002
        /*0030*/ 	.string	""
        /*0030*/ 	.string	"ptxas"
        /*0030*/ 	.string	"Cuda compilation tools, release 13.0, V13.0.88"
        /*0030*/ 	.string	"Build cuda_13.0.r13.0/compiler.36424714_0"
        /*0030*/ 	.string	"-arch sm_100 -m 64 "



//--------------------- .note.nv.cuinfo           --------------------------
	.section	.note.nv.cuinfo,"",@"SHT_NOTE"
	.sectionflags	@"SHF_NOTE_NV_CUINFO"
        /*0018*/ 	.short	0x0002
        /*001a*/ 	.short	0x0064
        /*001c*/ 	.short	0x0082
	.zero		2


//--------------------- .nv.info                  --------------------------
	.section	.nv.info,"",@"SHT_CUDA_INFO"
	.align	4


	//----- nvinfo : EIATTR_REGCOUNT
	.align		4
        /*0000*/ 	.byte	0x04, 0x2f
        /*0002*/ 	.short	(.L_1 - .L_0)
	.align		4
.L_0:
        /*0004*/ 	.word	index@(_Z3addiPKfS0_Pf)
        /*0008*/ 	.word	0x0000000c


	//----- nvinfo : EIATTR_FRAME_SIZE
	.align		4
.L_1:
        /*000c*/ 	.byte	0x04, 0x11
        /*000e*/ 	.short	(.L_3 - .L_2)
	.align		4
.L_2:
        /*0010*/ 	.word	index@(_Z3addiPKfS0_Pf)
        /*0014*/ 	.word	0x00000000


	//----- nvinfo : EIATTR_MIN_STACK_SIZE
	.align		4
.L_3:
        /*0018*/ 	.byte	0x04, 0x12
        /*001a*/ 	.short	(.L_5 - .L_4)
	.align		4
.L_4:
        /*001c*/ 	.word	index@(_Z3addiPKfS0_Pf)
        /*0020*/ 	.word	0x00000000
.L_5:


//--------------------- .nv.compat                --------------------------
	.section	.nv.compat,"",@"SHT_CUDA_COMPAT_INFO"
	.align	4
        /*0000*/ 	.byte	0x02, 0x09, 0x00, 0x00, 0x02, 0x02, 0x01, 0x00, 0x02, 0x05, 0x05, 0x00, 0x03, 0x07, 0x01, 0x01
        /*0010*/ 	.byte	0x02, 0x03, 0x00, 0x00, 0x02, 0x06, 0x01, 0x00, 0x04, 0x0b, 0x08, 0x00, 0x09, 0x00, 0x00, 0x00
        /*0020*/ 	.byte	0x00, 0x00, 0x00, 0x00


//--------------------- .nv.info._Z3addiPKfS0_Pf  --------------------------
	.section	.nv.info._Z3addiPKfS0_Pf,"",@"SHT_CUDA_INFO"
	.sectionflags	@""
	.align	4


	//----- nvinfo : EIATTR_CUDA_API_VERSION
	.align		4
        /*0000*/ 	.byte	0x04, 0x37
        /*0002*/ 	.short	(.L_7 - .L_6)
.L_6:
        /*0004*/ 	.word	0x00000082


	//----- nvinfo : EIATTR_KPARAM_INFO
	.align		4
.L_7:
        /*0008*/ 	.byte	0x04, 0x17
        /*000a*/ 	.short	(.L_9 - .L_8)
.L_8:
        /*000c*/ 	.word	0x00000000
        /*0010*/ 	.short	0x0003
        /*0012*/ 	.short	0x0018
        /*0014*/ 	.byte	0x00, 0xf5, 0x21, 0x00


	//----- nvinfo : EIATTR_KPARAM_INFO
	.align		4
.L_9:
        /*0018*/ 	.byte	0x04, 0x17
        /*001a*/ 	.short	(.L_11 - .L_10)
.L_10:
        /*001c*/ 	.word	0x00000000
        /*0020*/ 	.short	0x0002
        /*0022*/ 	.short	0x0010
        /*0024*/ 	.byte	0x00, 0xf5, 0x21, 0x00


	//----- nvinfo : EIATTR_KPARAM_INFO
	.align		4
.L_11:
        /*0028*/ 	.byte	0x04, 0x17
        /*002a*/ 	.short	(.L_13 - .L_12)
.L_12:
        /*002c*/ 	.word	0x00000000
        /*0030*/ 	.short	0x0001
        /*0032*/ 	.short	0x0008
        /*0034*/ 	.byte	0x00, 0xf5, 0x21, 0x00


	//----- nvinfo : EIATTR_KPARAM_INFO
	.align		4
.L_13:
        /*0038*/ 	.byte	0x04, 0x17
        /*003a*/ 	.short	(.L_15 - .L_14)
.L_14:
        /*003c*/ 	.word	0x00000000
        /*0040*/ 	.short	0x0000
        /*0042*/ 	.short	0x0000
        /*0044*/ 	.byte	0x00, 0xf0, 0x11, 0x00


	//----- nvinfo : EIATTR_SPARSE_MMA_MASK
	.align		4
.L_15:
        /*0048*/ 	.byte	0x03, 0x50
        /*004a*/ 	.short	0x0000


	//----- nvinfo : EIATTR_MAXREG_COUNT
	.align		4
        /*004c*/ 	.byte	0x03, 0x1b
        /*004e*/ 	.short	0x00ff


	//----- nvinfo : EIATTR_MERCURY_ISA_VERSION
	.align		4
        /*0050*/ 	.byte	0x03, 0x5f
        /*0052*/ 	.short	0x0101


	//----- nvinfo : EIATTR_VRC_CTA_INIT_COUNT
	.align		4
        /*0054*/ 	.byte	0x02, 0x4a
	.zero		1
	.zero		1


	//----- nvinfo : EIATTR_EXIT_INSTR_OFFSETS
	.align		4
        /*0058*/ 	.byte	0x04, 0x1c
        /*005a*/ 	.short	(.L_17 - .L_16)


	//   ....[0]....
.L_16:
        /*005c*/ 	.word	0x00000070


	//   ....[1]....
        /*0060*/ 	.word	0x00000130


	//----- nvinfo : EIATTR_CBANK_PARAM_SIZE
	.align		4
.L_17:
        /*0064*/ 	.byte	0x03, 0x19
        /*0066*/ 	.short	0x0020


	//----- nvinfo : EIATTR_PARAM_CBANK
	.align		4
        /*0068*/ 	.byte	0x04, 0x0a
        /*006a*/ 	.short	(.L_19 - .L_18)
	.align		4
.L_18:
        /*006c*/ 	.word	index@(.nv.constant0._Z3addiPKfS0_Pf)
        /*0070*/ 	.short	0x0380
        /*0072*/ 	.short	0x0020


	//----- nvinfo : EIATTR_SW_WAR
	.align		4
.L_19:
        /*0074*/ 	.byte	0x04, 0x36
        /*0076*/ 	.short	(.L_21 - .L_20)
.L_20:
        /*0078*/ 	.word	0x00000008
.L_21:


//--------------------- .nv.callgraph             --------------------------
	.section	.nv.callgraph,"",@"SHT_CUDA_CALLGRAPH"
	.align	4
	.sectionentsize	8
	.align		4
        /*0000*/ 	.word	0x00000000
	.align		4
        /*0004*/ 	.word	0xffffffff
	.align		4
        /*0008*/ 	.word	0x00000000
	.align		4
        /*000c*/ 	.word	0xfffffffe
	.align		4
        /*0010*/ 	.word	0x00000000
	.align		4
        /*0014*/ 	.word	0xfffffffd
	.align		4
        /*0018*/ 	.word	0x00000000
	.align		4
        /*001c*/ 	.word	0xfffffffc


//--------------------- .text._Z3addiPKfS0_Pf     --------------------------
	.section	.text._Z3addiPKfS0_Pf,"ax",@progbits
	.align	128
        .global         _Z3addiPKfS0_Pf
        .type           _Z3addiPKfS0_Pf,@function
        .size           _Z3addiPKfS0_Pf,(.L_x_1 - _Z3addiPKfS0_Pf)
        .other          _Z3addiPKfS0_Pf,@"STO_CUDA_ENTRY STV_DEFAULT"
_Z3addiPKfS0_Pf:
.text._Z3addiPKfS0_Pf:
[----:B------:R-:W-:Y:S01]  /*0000*/  LDC R1, c[0x0][0x37c] ;  /* 0x0000df00ff017b82 */ /* 0x000fe20000000800 */
[----:B------:R-:W0:Y:S01]  /*0010*/  S2R R9, SR_CTAID.X ;  /* 0x0000000000097919 */ /* 0x000e220000002500 */
[----:B------:R-:W0:Y:S01]  /*0020*/  LDCU UR4, c[0x0][0x360] ;  /* 0x00006c00ff0477ac */ /* 0x000e220008000800 */
[----:B------:R-:W0:Y:S01]  /*0030*/  S2R R0, SR_TID.X ;  /* 0x0000000000007919 */ /* 0x000e220000002100 */
[----:B------:R-:W1:Y:S01]  /*0040*/  LDCU UR5, c[0x0][0x380] ;  /* 0x00007000ff0577ac */ /* 0x000e620008000800 */
[----:B0-----:R-:W-:-:S05]  /*0050*/  IMAD R9, R9, UR4, R0 ;  /* 0x0000000409097c24 */ /* 0x001fca000f8e0200 */
[----:B-1----:R-:W-:-:S13]  /*0060*/  ISETP.GE.AND P0, PT, R9, UR5, PT ;  /* 0x0000000509007c0c */ /* 0x002fda000bf06270 */
[----:B------:R-:W-:Y:S05]  /*0070*/  @P0 EXIT ;  /* 0x000000000000094d */ /* 0x000fea0003800000 */
[----:B------:R-:W0:Y:S01]  /*0080*/  LDC.64 R2, c[0x0][0x388] ;  /* 0x0000e200ff027b82 */ /* 0x000e220000000a00 */
[----:B------:R-:W1:Y:S07]  /*0090*/  LDCU.64 UR4, c[0x0][0x358] ;  /* 0x00006b00ff0477ac */ /* 0x000e6e0008000a00 */
[----:B------:R-:W2:Y:S08]  /*00a0*/  LDC.64 R4, c[0x0][0x390] ;  /* 0x0000e400ff047b82 */ /* 0x000eb00000000a00 */
[----:B------:R-:W3:Y:S01]  /*00b0*/  LDC.64 R6, c[0x0][0x398] ;  /* 0x0000e600ff067b82 */ /* 0x000ee20000000a00 */
[----:B0-----:R-:W-:-:S06]  /*00c0*/  IMAD.WIDE R2, R9, 0x4, R2 ;  /* 0x0000000409027825 */ /* 0x001fcc00078e0202 */
[----:B-1----:R-:W4:Y:S01]  /*00d0*/  LDG.E R2, desc[UR4][R2.64] ;  /* 0x0000000402027981 */ /* 0x002f22000c1e1900 */
[----:B--2---:R-:W-:-:S06]  /*00e0*/  IMAD.WIDE R4, R9, 0x4, R4 ;  /* 0x0000000409047825 */ /* 0x004fcc00078e0204 */
[----:B------:R-:W4:Y:S01]  /*00f0*/  LDG.E R5, desc[UR4][R4.64] ;  /* 0x0000000404057981 */ /* 0x000f22000c1e1900 */
[----:B---3--:R-:W-:-:S04]  /*0100*/  IMAD.WIDE R6, R9, 0x4, R6 ;  /* 0x0000000409067825 */ /* 0x008fc800078e0206 */
[----:B----4-:R-:W-:-:S05]  /*0110*/  FADD R9, R2, R5 ;  /* 0x0000000502097221 */ /* 0x010fca0000000000 */
[----:B------:R-:W-:Y:S01]  /*0120*/  STG.E desc[UR4][R6.64], R9 ;  /* 0x0000000906007986 */ /* 0x000fe2000c101904 */
[----:B------:R-:W-:Y:S05]  /*0130*/  EXIT ;  /* 0x000000000000794d */ /* 0x000fea0003800000 */
.L_x_0:
[----:B------:R-:W-:-:S00]  /*0140*/  BRA `(.L_x_0) ;  /* 0xfffffffc00fc7947 */ /* 0x000fc0000383ffff */
[----:B------:R-:W-:-:S00]  /*0150*/  NOP ;  /* 0x0000000000007918 */ /* 0x000fc00000000000 */
        /* <DEDUP_REMOVED lines=10> */
.L_x_1:


//--------------------- .nv.shared.reserved.0     --------------------------
	.section	.nv.shared.reserved.0,"aw",@nobits
	.weak		__nv_reservedSMEM_offset_0_alias
	.size		__nv_reservedSMEM_offset_0_alias, 0, 64
	.other		__nv_reservedSMEM_offset_0_alias,@"STO_CUDA_RESERVED_SHARED STV_DEFAULT"
__nv_reservedSMEM_offset_0_alias:
	.zero		0
	.zero		64


//--------------------- .nv.constant0._Z3addiPKfS0_Pf --------------------------
	.section	.nv.constant0._Z3addiPKfS0_Pf,"a",@progbits
	.sectionflags	@""
	.align	4
.nv.constant0._Z3addiPKfS0_Pf:
	.zero		928


//--------------------- SYMBOLS --------------------------

	.type		.nv.reservedSmem.offset0,@object
	.size		.nv.reservedSmem.offset0,0x4
